//
// Generated by NVIDIA NVVM Compiler
//
// Compiler Build ID: CL-36424714
// Cuda compilation tools, release 13.0, V13.0.88
// Based on NVVM 20.0.0
//

.version 9.0
.target sm_100
.address_size 64

	// .globl	_Z30_cuda_parallel_pixels_countingiPiS_

.visible .entry _Z30_cuda_parallel_pixels_countingiPiS_(
	.param .u32 _Z30_cuda_parallel_pixels_countingiPiS__param_0,
	.param .u64 .ptr .align 1 _Z30_cuda_parallel_pixels_countingiPiS__param_1,
	.param .u64 .ptr .align 1 _Z30_cuda_parallel_pixels_countingiPiS__param_2
)
{
	.reg .pred 	%p<25>;
	.reg .b32 	%r<141>;
	.reg .b64 	%rd<16>;

	ld.param.u32 	%r16, [_Z30_cuda_parallel_pixels_countingiPiS__param_0];
	ld.param.u64 	%rd5, [_Z30_cuda_parallel_pixels_countingiPiS__param_1];
	ld.param.u64 	%rd4, [_Z30_cuda_parallel_pixels_countingiPiS__param_2];
	cvta.to.global.u64 	%rd1, %rd5;
	mov.u32 	%r1, %ctaid.x;
	mov.u32 	%r17, %ntid.x;
	mov.u32 	%r18, %tid.x;
	mad.lo.s32 	%r138, %r1, %r17, %r18;
	setp.ge.s32 	%p1, %r138, %r16;
	@%p1 bra 	$L__BB0_12;
	cvta.to.global.u64 	%rd6, %rd4;
	mul.wide.u32 	%rd7, %r1, 4;
	add.s64 	%rd2, %rd6, %rd7;
	add.s32 	%r19, %r138, 18;
	max.s32 	%r20, %r16, %r19;
	sub.s32 	%r21, %r20, %r138;
	add.s32 	%r22, %r21, -18;
	setp.ne.s32 	%p2, %r22, 0;
	selp.u32 	%r23, 1, 0, %p2;
	selp.s32 	%r24, -1, 0, %p2;
	add.s32 	%r25, %r22, %r24;
	mul.hi.u32 	%r26, %r25, 954437177;
	shr.u32 	%r27, %r26, 2;
	add.s32 	%r3, %r27, %r23;
	add.s32 	%r4, %r3, 1;
	and.b32  	%r5, %r4, 7;
	setp.lt.u32 	%p3, %r3, 7;
	@%p3 bra 	$L__BB0_4;
	and.b32  	%r28, %r4, 1073741816;
	neg.s32 	%r136, %r28;
	add.s64 	%rd3, %rd1, 288;
$L__BB0_3:
	.pragma "nounroll";
	mul.wide.s32 	%rd8, %r138, 4;
	add.s64 	%rd9, %rd3, %rd8;
	ld.global.u32 	%r29, [%rd9+-288];
	ld.global.u32 	%r30, [%rd9+-284];
	ld.global.u32 	%r31, [%rd9+-280];
	mul.lo.s32 	%r32, %r30, %r29;
	mul.lo.s32 	%r33, %r32, %r31;
	setp.lt.s32 	%p4, %r33, 1000;
	selp.u32 	%r34, 1, 0, %p4;
	atom.global.add.u32 	%r35, [%rd2], %r34;
	bar.sync 	0;
	ld.global.u32 	%r36, [%rd9+-216];
	ld.global.u32 	%r37, [%rd9+-212];
	ld.global.u32 	%r38, [%rd9+-208];
	mul.lo.s32 	%r39, %r37, %r36;
	mul.lo.s32 	%r40, %r39, %r38;
	setp.lt.s32 	%p5, %r40, 1000;
	selp.u32 	%r41, 1, 0, %p5;
	atom.global.add.u32 	%r42, [%rd2], %r41;
	bar.sync 	0;
	ld.global.u32 	%r43, [%rd9+-144];
	ld.global.u32 	%r44, [%rd9+-140];
	ld.global.u32 	%r45, [%rd9+-136];
	mul.lo.s32 	%r46, %r44, %r43;
	mul.lo.s32 	%r47, %r46, %r45;
	setp.lt.s32 	%p6, %r47, 1000;
	selp.u32 	%r48, 1, 0, %p6;
	atom.global.add.u32 	%r49, [%rd2], %r48;
	bar.sync 	0;
	ld.global.u32 	%r50, [%rd9+-72];
	ld.global.u32 	%r51, [%rd9+-68];
	ld.global.u32 	%r52, [%rd9+-64];
	mul.lo.s32 	%r53, %r51, %r50;
	mul.lo.s32 	%r54, %r53, %r52;
	setp.lt.s32 	%p7, %r54, 1000;
	selp.u32 	%r55, 1, 0, %p7;
	atom.global.add.u32 	%r56, [%rd2], %r55;
	bar.sync 	0;
	ld.global.u32 	%r57, [%rd9];
	ld.global.u32 	%r58, [%rd9+4];
	ld.global.u32 	%r59, [%rd9+8];
	mul.lo.s32 	%r60, %r58, %r57;
	mul.lo.s32 	%r61, %r60, %r59;
	setp.lt.s32 	%p8, %r61, 1000;
	selp.u32 	%r62, 1, 0, %p8;
	atom.global.add.u32 	%r63, [%rd2], %r62;
	bar.sync 	0;
	ld.global.u32 	%r64, [%rd9+72];
	ld.global.u32 	%r65, [%rd9+76];
	ld.global.u32 	%r66, [%rd9+80];
	mul.lo.s32 	%r67, %r65, %r64;
	mul.lo.s32 	%r68, %r67, %r66;
	setp.lt.s32 	%p9, %r68, 1000;
	selp.u32 	%r69, 1, 0, %p9;
	atom.global.add.u32 	%r70, [%rd2], %r69;
	bar.sync 	0;
	ld.global.u32 	%r71, [%rd9+144];
	ld.global.u32 	%r72, [%rd9+148];
	ld.global.u32 	%r73, [%rd9+152];
	mul.lo.s32 	%r74, %r72, %r71;
	mul.lo.s32 	%r75, %r74, %r73;
	setp.lt.s32 	%p10, %r75, 1000;
	selp.u32 	%r76, 1, 0, %p10;
	atom.global.add.u32 	%r77, [%rd2], %r76;
	bar.sync 	0;
	ld.global.u32 	%r78, [%rd9+216];
	ld.global.u32 	%r79, [%rd9+220];
	ld.global.u32 	%r80, [%rd9+224];
	mul.lo.s32 	%r81, %r79, %r78;
	mul.lo.s32 	%r82, %r81, %r80;
	setp.lt.s32 	%p11, %r82, 1000;
	selp.u32 	%r83, 1, 0, %p11;
	atom.global.add.u32 	%r84, [%rd2], %r83;
	bar.sync 	0;
	add.s32 	%r138, %r138, 144;
	add.s32 	%r136, %r136, 8;
	setp.ne.s32 	%p12, %r136, 0;
	@%p12 bra 	$L__BB0_3;
$L__BB0_4:
	setp.eq.s32 	%p13, %r5, 0;
	@%p13 bra 	$L__BB0_12;
	setp.lt.u32 	%p14, %r5, 4;
	@%p14 bra 	$L__BB0_7;
	mul.wide.s32 	%rd10, %r138, 4;
	add.s64 	%rd11, %rd1, %rd10;
	ld.global.u32 	%r85, [%rd11];
	ld.global.u32 	%r86, [%rd11+4];
	ld.global.u32 	%r87, [%rd11+8];
	mul.lo.s32 	%r88, %r86, %r85;
	mul.lo.s32 	%r89, %r88, %r87;
	setp.lt.s32 	%p15, %r89, 1000;
	selp.u32 	%r90, 1, 0, %p15;
	atom.global.add.u32 	%r91, [%rd2], %r90;
	bar.sync 	0;
	ld.global.u32 	%r92, [%rd11+72];
	ld.global.u32 	%r93, [%rd11+76];
	ld.global.u32 	%r94, [%rd11+80];
	mul.lo.s32 	%r95, %r93, %r92;
	mul.lo.s32 	%r96, %r95, %r94;
	setp.lt.s32 	%p16, %r96, 1000;
	selp.u32 	%r97, 1, 0, %p16;
	atom.global.add.u32 	%r98, [%rd2], %r97;
	bar.sync 	0;
	ld.global.u32 	%r99, [%rd11+144];
	ld.global.u32 	%r100, [%rd11+148];
	ld.global.u32 	%r101, [%rd11+152];
	mul.lo.s32 	%r102, %r100, %r99;
	mul.lo.s32 	%r103, %r102, %r101;
	setp.lt.s32 	%p17, %r103, 1000;
	selp.u32 	%r104, 1, 0, %p17;
	atom.global.add.u32 	%r105, [%rd2], %r104;
	bar.sync 	0;
	ld.global.u32 	%r106, [%rd11+216];
	ld.global.u32 	%r107, [%rd11+220];
	ld.global.u32 	%r108, [%rd11+224];
	mul.lo.s32 	%r109, %r107, %r106;
	mul.lo.s32 	%r110, %r109, %r108;
	setp.lt.s32 	%p18, %r110, 1000;
	selp.u32 	%r111, 1, 0, %p18;
	atom.global.add.u32 	%r112, [%rd2], %r111;
	bar.sync 	0;
	add.s32 	%r138, %r138, 72;
$L__BB0_7:
	and.b32  	%r113, %r4, 3;
	setp.eq.s32 	%p19, %r113, 0;
	@%p19 bra 	$L__BB0_12;
	setp.eq.s32 	%p20, %r113, 1;
	@%p20 bra 	$L__BB0_10;
	mul.wide.s32 	%rd12, %r138, 4;
	add.s64 	%rd13, %rd1, %rd12;
	ld.global.u32 	%r114, [%rd13];
	ld.global.u32 	%r115, [%rd13+4];
	ld.global.u32 	%r116, [%rd13+8];
	mul.lo.s32 	%r117, %r115, %r114;
	mul.lo.s32 	%r118, %r117, %r116;
	setp.lt.s32 	%p21, %r118, 1000;
	selp.u32 	%r119, 1, 0, %p21;
	atom.global.add.u32 	%r120, [%rd2], %r119;
	bar.sync 	0;
	ld.global.u32 	%r121, [%rd13+72];
	ld.global.u32 	%r122, [%rd13+76];
	ld.global.u32 	%r123, [%rd13+80];
	mul.lo.s32 	%r124, %r122, %r121;
	mul.lo.s32 	%r125, %r124, %r123;
	setp.lt.s32 	%p22, %r125, 1000;
	selp.u32 	%r126, 1, 0, %p22;
	atom.global.add.u32 	%r127, [%rd2], %r126;
	bar.sync 	0;
	add.s32 	%r138, %r138, 36;
$L__BB0_10:
	and.b32  	%r128, %r3, 1;
	setp.eq.b32 	%p23, %r128, 1;
	@%p23 bra 	$L__BB0_12;
	mul.wide.s32 	%rd14, %r138, 4;
	add.s64 	%rd15, %rd1, %rd14;
	ld.global.u32 	%r129, [%rd15];
	ld.global.u32 	%r130, [%rd15+4];
	ld.global.u32 	%r131, [%rd15+8];
	mul.lo.s32 	%r132, %r130, %r129;
	mul.lo.s32 	%r133, %r132, %r131;
	setp.lt.s32 	%p24, %r133, 1000;
	selp.u32 	%r134, 1, 0, %p24;
	atom.global.add.u32 	%r135, [%rd2], %r134;
	bar.sync 	0;
$L__BB0_12:
	ret;

}


// ===== COMPILED SASS (sm_100) =====

	.target	sm_100

	.elftype	@"ET_EXEC"


//--------------------- .note.nv.tkinfo           --------------------------
	.section	.note.nv.tkinfo,"",@"SHT_NOTE"
	.sectionflags	@"SHF_NOTE_NV_TKINFO"
	.tkinfo
        /*0018*/ 	.word	0x00000002
        /*0030*/ 	.string	""
        /*0030*/ 	.string	"ptxas"
        /*0030*/ 	.string	"Cuda compilation tools, release 13.0, V13.0.88"
        /*0030*/ 	.string	"Build cuda_13.0.r13.0/compiler.36424714_0"
        /*0030*/ 	.string	"-arch sm_100 -m 64 "



//--------------------- .note.nv.cuinfo           --------------------------
	.section	.note.nv.cuinfo,"",@"SHT_NOTE"
	.sectionflags	@"SHF_NOTE_NV_CUINFO"
        /*0018*/ 	.short	0x0002
        /*001a*/ 	.short	0x0064
        /*001c*/ 	.short	0x0082
	.zero		2


//--------------------- .nv.info                  --------------------------
	.section	.nv.info,"",@"SHT_CUDA_INFO"
	.align	4


	//----- nvinfo : EIATTR_REGCOUNT
	.align		4
        /*0000*/ 	.byte	0x04, 0x2f
        /*0002*/ 	.short	(.L_1 - .L_0)
	.align		4
.L_0:
        /*0004*/ 	.word	index@(_Z30_cuda_parallel_pixels_countingiPiS_)
        /*0008*/ 	.word	0x00000016


	//----- nvinfo : EIATTR_FRAME_SIZE
	.align		4
.L_1:
        /*000c*/ 	.byte	0x04, 0x11
        /*000e*/ 	.short	(.L_3 - .L_2)
	.align		4
.L_2:
        /*0010*/ 	.word	index@(_Z30_cuda_parallel_pixels_countingiPiS_)
        /*0014*/ 	.word	0x00000000


	//----- nvinfo : EIATTR_MIN_STACK_SIZE
	.align		4
.L_3:
        /*0018*/ 	.byte	0x04, 0x12
        /*001a*/ 	.short	(.L_5 - .L_4)
	.align		4
.L_4:
        /*001c*/ 	.word	index@(_Z30_cuda_parallel_pixels_countingiPiS_)
        /*0020*/ 	.word	0x00000000
.L_5:


//--------------------- .nv.compat                --------------------------
	.section	.nv.compat,"",@"SHT_CUDA_COMPAT_INFO"
	.align	4
        /*0000*/ 	.byte	0x02, 0x09, 0x00, 0x00, 0x02, 0x02, 0x01, 0x00, 0x02, 0x05, 0x05, 0x00, 0x03, 0x07, 0x01, 0x01
        /*0010*/ 	.byte	0x02, 0x03, 0x00, 0x00, 0x02, 0x06, 0x01, 0x00, 0x04, 0x0b, 0x08, 0x00, 0x09, 0x00, 0x00, 0x00
        /*0020*/ 	.byte	0x00, 0x00, 0x00, 0x00


//--------------------- .nv.info._Z30_cuda_parallel_pixels_countingiPiS_ --------------------------
	.section	.nv.info._Z30_cuda_parallel_pixels_countingiPiS_,"",@"SHT_CUDA_INFO"
	.sectionflags	@""
	.align	4


	//----- nvinfo : EIATTR_CUDA_API_VERSION
	.align		4
        /*0000*/ 	.byte	0x04, 0x37
        /*0002*/ 	.short	(.L_7 - .L_6)
.L_6:
        /*0004*/ 	.word	0x00000082


	//----- nvinfo : EIATTR_KPARAM_INFO
	.align		4
.L_7:
        /*0008*/ 	.byte	0x04, 0x17
        /*000a*/ 	.short	(.L_9 - .L_8)
.L_8:
        /*000c*/ 	.word	0x00000000
        /*0010*/ 	.short	0x0002
        /*0012*/ 	.short	0x0010
        /*0014*/ 	.byte	0x00, 0xf5, 0x21, 0x00


	//----- nvinfo : EIATTR_KPARAM_INFO
	.align		4
.L_9:
        /*0018*/ 	.byte	0x04, 0x17
        /*001a*/ 	.short	(.L_11 - .L_10)
.L_10:
        /*001c*/ 	.word	0x00000000
        /*0020*/ 	.short	0x0001
        /*0022*/ 	.short	0x0008
        /*0024*/ 	.byte	0x00, 0xf5, 0x21, 0x00


	//----- nvinfo : EIATTR_KPARAM_INFO
	.align		4
.L_11:
        /*0028*/ 	.byte	0x04, 0x17
        /*002a*/ 	.short	(.L_13 - .L_12)
.L_12:
        /*002c*/ 	.word	0x00000000
        /*0030*/ 	.short	0x0000
        /*0032*/ 	.short	0x0000
        /*0034*/ 	.byte	0x00, 0xf0, 0x11, 0x00


	//----- nvinfo : EIATTR_SPARSE_MMA_MASK
	.align		4
.L_13:
        /*0038*/ 	.byte	0x03, 0x50
        /*003a*/ 	.short	0x0000


	//----- nvinfo : EIATTR_MAXREG_COUNT
	.align		4
        /*003c*/ 	.byte	0x03, 0x1b
        /*003e*/ 	.short	0x00ff


	//----- nvinfo : EIATTR_NUM_BARRIERS
	.align		4
        /*0040*/ 	.byte	0x02, 0x4c
        /*0042*/ 	.byte	0x01
	.zero		1


	//----- nvinfo : EIATTR_MERCURY_ISA_VERSION
	.align		4
        /*0044*/ 	.byte	0x03, 0x5f
        /*0046*/ 	.short	0x0101


	//----- nvinfo : EIATTR_INT_WARP_WIDE_INSTR_OFFSETS
	.align		4
        /*0048*/ 	.byte	0x04, 0x31
        /*004a*/ 	.short	(.L_15 - .L_14)


	//   ....[0]....
.L_14:
        /*004c*/ 	.word	0x00000230


	//   ....[1]....
        /*0050*/ 	.word	0x000002b0


	//   ....[2]....
        /*0054*/ 	.word	0x00000330


	//   ....[3]....
        /*0058*/ 	.word	0x000003a0


	//   ....[4]....
        /*005c*/ 	.word	0x00000450


	//   ....[5]....
        /*0060*/ 	.word	0x00000500


	//   ....[6]....
        /*0064*/ 	.word	0x000005b0


	//   ....[7]....
        /*0068*/ 	.word	0x00000660


	//   ....[8]....
        /*006c*/ 	.word	0x00000710


	//   ....[9]....
        /*0070*/ 	.word	0x000007e0


	//   ....[10]....
        /*0074*/ 	.word	0x000008d0


	//   ....[11]....
        /*0078*/ 	.word	0x00000950


	//   ....[12]....
        /*007c*/ 	.word	0x000009d0


	//   ....[13]....
        /*0080*/ 	.word	0x00000a40


	//   ....[14]....
        /*0084*/ 	.word	0x00000af0


	//   ....[15]....
        /*0088*/ 	.word	0x00000bb0


	//   ....[16]....
        /*008c*/ 	.word	0x00000c90


	//   ....[17]....
        /*0090*/ 	.word	0x00000d10


	//   ....[18]....
        /*0094*/ 	.word	0x00000d90


	//   ....[19]....
        /*0098*/ 	.word	0x00000e10


	//   ....[20]....
        /*009c*/ 	.word	0x00000eb0


	//   ....[21]....
        /*00a0*/ 	.word	0x00000f30


	//----- nvinfo : EIATTR_VRC_CTA_INIT_COUNT
	.align		4
.L_15:
        /*00a4*/ 	.byte	0x02, 0x4a
	.zero		1
	.zero		1


	//----- nvinfo : EIATTR_EXIT_INSTR_OFFSETS
	.align		4
        /*00a8*/ 	.byte	0x04, 0x1c
        /*00aa*/ 	.short	(.L_17 - .L_16)


	//   ....[0]....
.L_16:
        /*00ac*/ 	.word	0x00000070


	//   ....[1]....
        /*00b0*/ 	.word	0x00000840


	//   ....[2]....
        /*00b4*/ 	.word	0x00000bf0


	//   ....[3]....
        /*00b8*/ 	.word	0x00000e50


	//   ....[4]....
        /*00bc*/ 	.word	0x00000f80


	//----- nvinfo : EIATTR_CRS_STACK_SIZE
	.align		4
.L_17:
        /*00c0*/ 	.byte	0x04, 0x1e
        /*00c2*/ 	.short	(.L_19 - .L_18)
.L_18:
        /*00c4*/ 	.word	0x00000000


	//----- nvinfo : EIATTR_CBANK_PARAM_SIZE
	.align		4
.L_19:
        /*00c8*/ 	.byte	0x03, 0x19
        /*00ca*/ 	.short	0x0018


	//----- nvinfo : EIATTR_PARAM_CBANK
	.align		4
        /*00cc*/ 	.byte	0x04, 0x0a
        /*00ce*/ 	.short	(.L_21 - .L_20)
	.align		4
.L_20:
        /*00d0*/ 	.word	index@(.nv.constant0._Z30_cuda_parallel_pixels_countingiPiS_)
        /*00d4*/ 	.short	0x0380
        /*00d6*/ 	.short	0x0018


	//----- nvinfo : EIATTR_SW_WAR
	.align		4
.L_21:
        /*00d8*/ 	.byte	0x04, 0x36
        /*00da*/ 	.short	(.L_23 - .L_22)
.L_22:
        /*00dc*/ 	.word	0x00000008
.L_23:


//--------------------- .nv.callgraph             --------------------------
	.section	.nv.callgraph,"",@"SHT_CUDA_CALLGRAPH"
	.align	4
	.sectionentsize	8
	.align		4
        /*0000*/ 	.word	0x00000000
	.align		4
        /*0004*/ 	.word	0xffffffff
	.align		4
        /*0008*/ 	.word	0x00000000
	.align		4
        /*000c*/ 	.word	0xfffffffe
	.align		4
        /*0010*/ 	.word	0x00000000
	.align		4
        /*0014*/ 	.word	0xfffffffd
	.align		4
        /*0018*/ 	.word	0x00000000
	.align		4
        /*001c*/ 	.word	0xfffffffc


//--------------------- .text._Z30_cuda_parallel_pixels_countingiPiS_ --------------------------
	.section	.text._Z30_cuda_parallel_pixels_countingiPiS_,"ax",@progbits
	.align	128
        .global         _Z30_cuda_parallel_pixels_countingiPiS_
        .type           _Z30_cuda_parallel_pixels_countingiPiS_,@function
        .size           _Z30_cuda_parallel_pixels_countingiPiS_,(.L_x_5 - _Z30_cuda_parallel_pixels_countingiPiS_)
        .other          _Z30_cuda_parallel_pixels_countingiPiS_,@"STO_CUDA_ENTRY STV_DEFAULT"
_Z30_cuda_parallel_pixels_countingiPiS_:
.text._Z30_cuda_parallel_pixels_countingiPiS_:
[----:B------:R-:W-:Y:S01]  /*0000*/  LDC R1, c[0x0][0x37c] ;  /* 0x0000df00ff017b82 */ /* 0x000fe20000000800 */
[----:B------:R-:W0:Y:S07]  /*0010*/  S2R R5, SR_CTAID.X ;  /* 0x0000000000057919 */ /* 0x000e2e0000002500 */
[----:B------:R-:W1:Y:S01]  /*0020*/  LDC R3, c[0x0][0x380] ;  /* 0x0000e000ff037b82 */ /* 0x000e620000000800 */
[----:B------:R-:W0:Y:S01]  /*0030*/  LDCU UR4, c[0x0][0x360] ;  /* 0x00006c00ff0477ac */ /* 0x000e220008000800 */
[----:B------:R-:W0:Y:S02]  /*0040*/  S2R R0, SR_TID.X ;  /* 0x0000000000007919 */ /* 0x000e240000002100 */
[----:B0-----:R-:W-:-:S05]  /*0050*/  IMAD R0, R5, UR4, R0 ;  /* 0x0000000405007c24 */ /* 0x001fca000f8e0200 */
[----:B-1----:R-:W-:-:S13]  /*0060*/  ISETP.GE.AND P0, PT, R0, R3, PT ;  /* 0x000000030000720c */ /* 0x002fda0003f06270 */
[----:B------:R-:W-:Y:S05]  /*0070*/  @P0 EXIT ;  /* 0x000000000000094d */ /* 0x000fea0003800000 */
[----:B------:R-:W-:Y:S01]  /*0080*/  VIADDMNMX R3, R0, 0x12, R3, !PT ;  /* 0x0000001200037846 */ /* 0x000fe20007800103 */
[----:B------:R-:W0:Y:S04]  /*0090*/  LDCU.64 UR6, c[0x0][0x358] ;  /* 0x00006b00ff0677ac */ /* 0x000e280008000a00 */
[----:B------:R-:W-:-:S04]  /*00a0*/  IMAD.IADD R3, R3, 0x1, -R0 ;  /* 0x0000000103037824 */ /* 0x000fc800078e0a00 */
[C---:B------:R-:W-:Y:S02]  /*00b0*/  VIADD R2, R3.reuse, 0xffffffee ;  /* 0xffffffee03027836 */ /* 0x040fe40000000000 */
[----:B------:R-:W-:-:S03]  /*00c0*/  VIADD R3, R3, 0xffffffed ;  /* 0xffffffed03037836 */ /* 0x000fc60000000000 */
[----:B------:R-:W-:-:S13]  /*00d0*/  ISETP.NE.AND P0, PT, R2, RZ, PT ;  /* 0x000000ff0200720c */ /* 0x000fda0003f05270 */
[----:B------:R-:W-:-:S05]  /*00e0*/  @!P0 IADD3 R3, PT, PT, R2, RZ, RZ ;  /* 0x000000ff02038210 */ /* 0x000fca0007ffe0ff */
[----:B------:R-:W-:Y:S02]  /*00f0*/  IMAD.HI.U32 R8, R3, 0x38e38e39, RZ ;  /* 0x38e38e3903087827 */ /* 0x000fe400078e00ff */
[----:B------:R-:W1:Y:S03]  /*0100*/  LDC.64 R2, c[0x0][0x390] ;  /* 0x0000e400ff027b82 */ /* 0x000e660000000a00 */
[----:B------:R-:W-:Y:S02]  /*0110*/  SHF.R.U32.HI R4, RZ, 0x2, R8 ;  /* 0x00000002ff047819 */ /* 0x000fe40000011608 */
[----:B------:R-:W-:-:S03]  /*0120*/  LEA.HI R8, R8, 0x1, RZ, 0x1e ;  /* 0x0000000108087811 */ /* 0x000fc600078ff0ff */
[----:B------:R-:W-:-:S04]  /*0130*/  @!P0 IMAD.MOV R8, RZ, RZ, R4 ;  /* 0x000000ffff088224 */ /* 0x000fc800078e0204 */
[C---:B------:R-:W-:Y:S01]  /*0140*/  VIADD R9, R8.reuse, 0x1 ;  /* 0x0000000108097836 */ /* 0x040fe20000000000 */
[----:B------:R-:W-:-:S04]  /*0150*/  ISETP.GE.U32.AND P1, PT, R8, 0x7, PT ;  /* 0x000000070800780c */ /* 0x000fc80003f26070 */
[----:B------:R-:W-:-:S04]  /*0160*/  LOP3.LUT R15, R9, 0x7, RZ, 0xc0, !PT ;  /* 0x00000007090f7812 */ /* 0x000fc800078ec0ff */
[----:B------:R-:W-:Y:S01]  /*0170*/  ISETP.NE.AND P0, PT, R15, RZ, PT ;  /* 0x000000ff0f00720c */ /* 0x000fe20003f05270 */
[----:B-1----:R-:W-:-:S04]  /*0180*/  IMAD.WIDE.U32 R2, R5, 0x4, R2 ;  /* 0x0000000405027825 */ /* 0x002fc800078e0002 */
[----:B0-----:R-:W-:Y:S08]  /*0190*/  @!P1 BRA `(.L_x_0) ;  /* 0x0000000400a89947 */ /* 0x001ff00003800000 */
[----:B------:R-:W0:Y:S01]  /*01a0*/  LDC.64 R4, c[0x0][0x388] ;  /* 0x0000e200ff047b82 */ /* 0x000e220000000a00 */
[----:B------:R-:W-:-:S05]  /*01b0*/  LOP3.LUT R10, R9, 0x3ffffff8, RZ, 0xc0, !PT ;  /* 0x3ffffff8090a7812 */ /* 0x000fca00078ec0ff */
[----:B------:R-:W-:Y:S01]  /*01c0*/  IMAD.MOV R10, RZ, RZ, -R10 ;  /* 0x000000ffff0a7224 */ /* 0x000fe200078e0a0a */
[----:B0-----:R-:W-:-:S04]  /*01d0*/  IADD3 R4, P1, PT, R4, 0x120, RZ ;  /* 0x0000012004047810 */ /* 0x001fc80007f3e0ff */
[----:B------:R-:W-:-:S09]  /*01e0*/  IADD3.X R5, PT, PT, RZ, R5, RZ, P1, !PT ;  /* 0x00000005ff057210 */ /* 0x000fd20000ffe4ff */
.L_x_1:
[----:B------:R-:W-:-:S05]  /*01f0*/  IMAD.WIDE R6, R0, 0x4, R4 ;  /* 0x0000000400067825 */ /* 0x000fca00078e0204 */
[----:B------:R-:W2:Y:S04]  /*0200*/  LDG.E R11, desc[UR6][R6.64+-0x120] ;  /* 0xfffee006060b7981 */ /* 0x000ea8000c1e1900 */
[----:B------:R-:W2:Y:S04]  /*0210*/  LDG.E R12, desc[UR6][R6.64+-0x11c] ;  /* 0xfffee406060c7981 */ /* 0x000ea8000c1e1900 */
[----:B------:R-:W3:Y:S01]  /*0220*/  LDG.E R13, desc[UR6][R6.64+-0x118] ;  /* 0xfffee806060d7981 */ /* 0x000ee2000c1e1900 */
[----:B------:R-:W-:Y:S02]  /*0230*/  VOTEU.ANY UR4, UPT, PT ;  /* 0x0000000000047886 */ /* 0x000fe400038e0100 */
[----:B------:R-:W-:Y:S01]  /*0240*/  UFLO.U32 UR4, UR4 ;  /* 0x00000004000472bd */ /* 0x000fe200080e0000 */
[----:B------:R-:W0:Y:S01]  /*0250*/  S2R R16, SR_LANEID ;  /* 0x0000000000107919 */ /* 0x000e220000000000 */
[----:B--2---:R-:W-:-:S04]  /*0260*/  IMAD R12, R11, R12, RZ ;  /* 0x0000000c0b0c7224 */ /* 0x004fc800078e02ff */
[----:B---3--:R-:W-:-:S05]  /*0270*/  IMAD R12, R13, R12, RZ ;  /* 0x0000000c0d0c7224 */ /* 0x008fca00078e02ff */
[----:B------:R-:W-:-:S04]  /*0280*/  ISETP.GE.AND P1, PT, R12, 0x3e8, PT ;  /* 0x000003e80c00780c */ /* 0x000fc80003f26270 */
[----:B------:R-:W-:Y:S02]  /*0290*/  SEL R11, RZ, 0x1, P1 ;  /* 0x00000001ff0b7807 */ /* 0x000fe40000800000 */
[----:B0-----:R-:W-:Y:S02]  /*02a0*/  ISETP.EQ.U32.AND P1, PT, R16, UR4, PT ;  /* 0x0000000410007c0c */ /* 0x001fe4000bf22070 */
[----:B------:R-:W0:Y:S02]  /*02b0*/  REDUX.SUM UR5, R11 ;  /* 0x000000000b0573c4 */ /* 0x000e24000000c000 */
[----:B0-----:R-:W-:-:S09]  /*02c0*/  IMAD.U32 R17, RZ, RZ, UR5 ;  /* 0x00000005ff117e24 */ /* 0x001fd2000f8e00ff */
[----:B------:R0:W-:Y:S01]  /*02d0*/  @P1 REDG.E.ADD.STRONG.GPU desc[UR6][R2.64], R17 ;  /* 0x000000110200198e */ /* 0x0001e2000c12e106 */
[----:B------:R-:W-:Y:S05]  /*02e0*/  WARPSYNC.ALL ;  /* 0x0000000000007948 */ /* 0x000fea0003800000 */
[----:B------:R-:W-:Y:S06]  /*02f0*/  BAR.SYNC.DEFER_BLOCKING 0x0 ;  /* 0x0000000000007b1d */ /* 0x000fec0000010000 */
[----:B------:R-:W2:Y:S04]  /*0300*/  LDG.E R12, desc[UR6][R6.64+-0xd8] ;  /* 0xffff2806060c7981 */ /* 0x000ea8000c1e1900 */
[----:B------:R-:W2:Y:S04]  /*0310*/  LDG.E R13, desc[UR6][R6.64+-0xd4] ;  /* 0xffff2c06060d7981 */ /* 0x000ea8000c1e1900 */
[----:B------:R-:W3:Y:S01]  /*0320*/  LDG.E R14, desc[UR6][R6.64+-0xd0] ;  /* 0xffff3006060e7981 */ /* 0x000ee2000c1e1900 */
[----:B------:R-:W-:-:S02]  /*0330*/  VOTEU.ANY UR4, UPT, PT ;  /* 0x0000000000047886 */ /* 0x000fc400038e0100 */
[----:B------:R-:W-:Y:S01]  /*0340*/  UFLO.U32 UR4, UR4 ;  /* 0x00000004000472bd */ /* 0x000fe200080e0000 */
[----:B--2---:R-:W-:-:S04]  /*0350*/  IMAD R13, R12, R13, RZ ;  /* 0x0000000d0c0d7224 */ /* 0x004fc800078e02ff */
[----:B---3--:R-:W-:-:S05]  /*0360*/  IMAD R13, R14, R13, RZ ;  /* 0x0000000d0e0d7224 */ /* 0x008fca00078e02ff */
[----:B------:R-:W-:-:S04]  /*0370*/  ISETP.GE.AND P1, PT, R13, 0x3e8, PT ;  /* 0x000003e80d00780c */ /* 0x000fc80003f26270 */
[----:B------:R-:W-:Y:S02]  /*0380*/  SEL R11, RZ, 0x1, P1 ;  /* 0x00000001ff0b7807 */ /* 0x000fe40000800000 */
[----:B------:R-:W-:Y:S02]  /*0390*/  ISETP.EQ.U32.AND P1, PT, R16, UR4, PT ;  /* 0x0000000410007c0c */ /* 0x000fe4000bf22070 */
[----:B------:R-:W0:Y:S02]  /*03a0*/  REDUX.SUM UR5, R11 ;  /* 0x000000000b0573c4 */ /* 0x000e24000000c000 */
[----:B0-----:R-:W-:-:S09]  /*03b0*/  IMAD.U32 R17, RZ, RZ, UR5 ;  /* 0x00000005ff117e24 */ /* 0x001fd2000f8e00ff */
[----:B------:R0:W-:Y:S01]  /*03c0*/  @P1 REDG.E.ADD.STRONG.GPU desc[UR6][R2.64], R17 ;  /* 0x000000110200198e */ /* 0x0001e2000c12e106 */
[----:B------:R-:W-:Y:S06]  /*03d0*/  BAR.SYNC.DEFER_BLOCKING 0x0 ;  /* 0x0000000000007b1d */ /* 0x000fec0000010000 */
[----:B------:R-:W2:Y:S04]  /*03e0*/  LDG.E R12, desc[UR6][R6.64+-0x90] ;  /* 0xffff7006060c7981 */ /* 0x000ea8000c1e1900 */
[----:B------:R-:W2:Y:S04]  /*03f0*/  LDG.E R13, desc[UR6][R6.64+-0x8c] ;  /* 0xffff7406060d7981 */ /* 0x000ea8000c1e1900 */
[----:B------:R-:W3:Y:S01]  /*0400*/  LDG.E R14, desc[UR6][R6.64+-0x88] ;  /* 0xffff7806060e7981 */ /* 0x000ee2000c1e1900 */
[----:B--2---:R-:W-:-:S04]  /*0410*/  IMAD R13, R12, R13, RZ ;  /* 0x0000000d0c0d7224 */ /* 0x004fc800078e02ff */
[----:B---3--:R-:W-:-:S05]  /*0420*/  IMAD R13, R14, R13, RZ ;  /* 0x0000000d0e0d7224 */ /* 0x008fca00078e02ff */
[----:B------:R-:W-:-:S04]  /*0430*/  ISETP.GE.AND P2, PT, R13, 0x3e8, PT ;  /* 0x000003e80d00780c */ /* 0x000fc80003f46270 */
[----:B------:R-:W-:-:S04]  /*0440*/  SEL R11, RZ, 0x1, P2 ;  /* 0x00000001ff0b7807 */ /* 0x000fc80001000000 */
[----:B------:R-:W1:Y:S02]  /*0450*/  REDUX.SUM UR4, R11 ;  /* 0x000000000b0473c4 */ /* 0x000e64000000c000 */
[----:B-1----:R-:W-:-:S05]  /*0460*/  IMAD.U32 R19, RZ, RZ, UR4 ;  /* 0x00000004ff137e24 */ /* 0x002fca000f8e00ff */
        /* <DEDUP_REMOVED lines=9> */
[----:B------:R-:W0:Y:S02]  /*0500*/  REDUX.SUM UR4, R12 ;  /* 0x000000000c0473c4 */ /* 0x000e24000000c000 */
[----:B0-----:R-:W-:-:S05]  /*0510*/  MOV R17, UR4 ;  /* 0x0000000400117c02 */ /* 0x001fca0008000f00 */
        /* <DEDUP_REMOVED lines=21> */
[----:B0-----:R-:W-:-:S05]  /*0670*/  IMAD.U32 R17, RZ, RZ, UR4 ;  /* 0x00000004ff117e24 */ /* 0x001fca000f8e00ff */
        /* <DEDUP_REMOVED lines=16> */
[----:B------:R-:W-:-:S02]  /*0780*/  VIADD R10, R10, 0x8 ;  /* 0x000000080a0a7836 */ /* 0x000fc40000000000 */
[----:B------:R-:W-:Y:S02]  /*0790*/  VIADD R0, R0, 0x90 ;  /* 0x0000009000007836 */ /* 0x000fe40000000000 */
[----:B--2---:R-:W-:-:S04]  /*07a0*/  IMAD R13, R12, R13, RZ ;  /* 0x0000000d0c0d7224 */ /* 0x004fc800078e02ff */
[----:B---3--:R-:W-:-:S05]  /*07b0*/  IMAD R13, R14, R13, RZ ;  /* 0x0000000d0e0d7224 */ /* 0x008fca00078e02ff */
[----:B------:R-:W-:-:S04]  /*07c0*/  ISETP.GE.AND P2, PT, R13, 0x3e8, PT ;  /* 0x000003e80d00780c */ /* 0x000fc80003f46270 */
[----:B------:R-:W-:-:S04]  /*07d0*/  SEL R12, RZ, 0x1, P2 ;  /* 0x00000001ff0c7807 */ /* 0x000fc80001000000 */
[----:B------:R-:W1:Y:S02]  /*07e0*/  REDUX.SUM UR4, R12 ;  /* 0x000000000c0473c4 */ /* 0x000e64000000c000 */
[----:B-1----:R-:W-:-:S05]  /*07f0*/  MOV R11, UR4 ;  /* 0x00000004000b7c02 */ /* 0x002fca0008000f00 */
[----:B------:R0:W-:Y:S01]  /*0800*/  @P1 REDG.E.ADD.STRONG.GPU desc[UR6][R2.64], R11 ;  /* 0x0000000b0200198e */ /* 0x0001e2000c12e106 */
[----:B------:R-:W-:Y:S01]  /*0810*/  BAR.SYNC.DEFER_BLOCKING 0x0 ;  /* 0x0000000000007b1d */ /* 0x000fe20000010000 */
[----:B------:R-:W-:-:S13]  /*0820*/  ISETP.NE.AND P1, PT, R10, RZ, PT ;  /* 0x000000ff0a00720c */ /* 0x000fda0003f25270 */
[----:B0-----:R-:W-:Y:S05]  /*0830*/  @P1 BRA `(.L_x_1) ;  /* 0xfffffff8006c1947 */ /* 0x001fea000383ffff */
.L_x_0:
[----:B------:R-:W-:Y:S05]  /*0840*/  @!P0 EXIT ;  /* 0x000000000000894d */ /* 0x000fea0003800000 */
[----:B------:R-:W-:Y:S02]  /*0850*/  ISETP.GE.U32.AND P1, PT, R15, 0x4, PT ;  /* 0x000000040f00780c */ /* 0x000fe40003f26070 */
[----:B------:R-:W-:-:S11]  /*0860*/  LOP3.LUT P0, R9, R9, 0x3, RZ, 0xc0, !PT ;  /* 0x0000000309097812 */ /* 0x000fd6000780c0ff */
[----:B------:R-:W-:Y:S05]  /*0870*/  @!P1 BRA `(.L_x_2) ;  /* 0x0000000000dc9947 */ /* 0x000fea0003800000 */
[----:B------:R-:W0:Y:S02]  /*0880*/  LDC.64 R4, c[0x0][0x388] ;  /* 0x0000e200ff047b82 */ /* 0x000e240000000a00 */
[----:B0-----:R-:W-:-:S05]  /*0890*/  IMAD.WIDE R4, R0, 0x4, R4 ;  /* 0x0000000400047825 */ /* 0x001fca00078e0204 */
        /* <DEDUP_REMOVED lines=27> */
[----:B0-----:R-:W-:-:S09]  /*0a50*/  MOV R13, UR5 ;  /* 0x00000005000d7c02 */ /* 0x001fd20008000f00 */
        /* <DEDUP_REMOVED lines=16> */
[----:B------:R-:W-:Y:S01]  /*0b60*/  IADD3 R0, PT, PT, R0, 0x48, RZ ;  /* 0x0000004800007810 */ /* 0x000fe20007ffe0ff */
        /* <DEDUP_REMOVED lines=8> */
.L_x_2:
[----:B------:R-:W-:Y:S05]  /*0bf0*/  @!P0 EXIT ;  /* 0x000000000000894d */ /* 0x000fea0003800000 */
[----:B------:R-:W-:Y:S02]  /*0c00*/  ISETP.NE.AND P1, PT, R9, 0x1, PT ;  /* 0x000000010900780c */ /* 0x000fe40003f25270 */
[----:B------:R-:W-:-:S04]  /*0c10*/  LOP3.LUT R8, R8, 0x1, RZ, 0xc0, !PT ;  /* 0x0000000108087812 */ /* 0x000fc800078ec0ff */
[----:B------:R-:W-:-:S07]  /*0c20*/  ISETP.NE.U32.AND P0, PT, R8, 0x1, PT ;  /* 0x000000010800780c */ /* 0x000fce0003f05070 */
[----:B------:R-:W-:Y:S06]  /*0c30*/  @!P1 BRA `(.L_x_3) ;  /* 0x0000000000849947 */ /* 0x000fec0003800000 */
[----:B------:R-:W1:Y:S02]  /*0c40*/  LDC.64 R4, c[0x0][0x388] ;  /* 0x0000e200ff047b82 */ /* 0x000e640000000a00 */
[----:B-1----:R-:W-:-:S05]  /*0c50*/  IMAD.WIDE R4, R0, 0x4, R4 ;  /* 0x0000000400047825 */ /* 0x002fca00078e0204 */
[----:B------:R-:W2:Y:S04]  /*0c60*/  LDG.E R6, desc[UR6][R4.64] ;  /* 0x0000000604067981 */ /* 0x000ea8000c1e1900 */
[----:B------:R-:W2:Y:S04]  /*0c70*/  LDG.E R7, desc[UR6][R4.64+0x4] ;  /* 0x0000040604077981 */ /* 0x000ea8000c1e1900 */
[----:B------:R-:W3:Y:S01]  /*0c80*/  LDG.E R8, desc[UR6][R4.64+0x8] ;  /* 0x0000080604087981 */ /* 0x000ee2000c1e1900 */
[----:B------:R-:W-:Y:S02]  /*0c90*/  VOTEU.ANY UR4, UPT, PT ;  /* 0x0000000000047886 */ /* 0x000fe400038e0100 */
[----:B------:R-:W-:Y:S01]  /*0ca0*/  UFLO.U32 UR4, UR4 ;  /* 0x00000004000472bd */ /* 0x000fe200080e0000 */
[----:B------:R-:W1:Y:S01]  /*0cb0*/  S2R R10, SR_LANEID ;  /* 0x00000000000a7919 */ /* 0x000e620000000000 */
[----:B--2---:R-:W-:-:S04]  /*0cc0*/  IMAD R7, R6, R7, RZ ;  /* 0x0000000706077224 */ /* 0x004fc800078e02ff */
[----:B---3--:R-:W-:-:S05]  /*0cd0*/  IMAD R7, R8, R7, RZ ;  /* 0x0000000708077224 */ /* 0x008fca00078e02ff */
[----:B------:R-:W-:-:S04]  /*0ce0*/  ISETP.GE.AND P1, PT, R7, 0x3e8, PT ;  /* 0x000003e80700780c */ /* 0x000fc80003f26270 */
[----:B------:R-:W-:Y:S02]  /*0cf0*/  SEL R6, RZ, 0x1, P1 ;  /* 0x00000001ff067807 */ /* 0x000fe40000800000 */
[----:B-1----:R-:W-:Y:S02]  /*0d00*/  ISETP.EQ.U32.AND P1, PT, R10, UR4, PT ;  /* 0x000000040a007c0c */ /* 0x002fe4000bf22070 */
        /* <DEDUP_REMOVED lines=10> */
[----:B------:R-:W-:Y:S01]  /*0db0*/  IADD3 R0, PT, PT, R0, 0x24, RZ ;  /* 0x0000002400007810 */ /* 0x000fe20007ffe0ff */
        /* <DEDUP_REMOVED lines=9> */
.L_x_3:
[----:B------:R-:W-:Y:S05]  /*0e50*/  @!P0 EXIT ;  /* 0x000000000000894d */ /* 0x000fea0003800000 */
[----:B------:R-:W2:Y:S02]  /*0e60*/  LDC.64 R4, c[0x0][0x388] ;  /* 0x0000e200ff047b82 */ /* 0x000ea40000000a00 */
[----:B--2---:R-:W-:-:S05]  /*0e70*/  IMAD.WIDE R4, R0, 0x4, R4 ;  /* 0x0000000400047825 */ /* 0x004fca00078e0204 */
[----:B------:R-:W2:Y:S04]  /*0e80*/  LDG.E R0, desc[UR6][R4.64] ;  /* 0x0000000604007981 */ /* 0x000ea8000c1e1900 */
[----:B-1----:R-:W2:Y:S04]  /*0e90*/  LDG.E R7, desc[UR6][R4.64+0x4] ;  /* 0x0000040604077981 */ /* 0x002ea8000c1e1900 */
        /* <DEDUP_REMOVED lines=9> */
[----:B------:R-:W1:Y:S02]  /*0f30*/  REDUX.SUM UR5, R0 ;  /* 0x00000000000573c4 */ /* 0x000e64000000c000 */
[----:B-1----:R-:W-:-:S09]  /*0f40*/  IMAD.U32 R7, RZ, RZ, UR5 ;  /* 0x00000005ff077e24 */ /* 0x002fd2000f8e00ff */
[----:B------:R-:W-:Y:S01]  /*0f50*/  @P0 REDG.E.ADD.STRONG.GPU desc[UR6][R2.64], R7 ;  /* 0x000000070200098e */ /* 0x000fe2000c12e106 */
[----:B------:R-:W-:Y:S05]  /*0f60*/  WARPSYNC.ALL ;  /* 0x0000000000007948 */ /* 0x000fea0003800000 */
[----:B------:R-:W-:Y:S06]  /*0f70*/  BAR.SYNC.DEFER_BLOCKING 0x0 ;  /* 0x0000000000007b1d */ /* 0x000fec0000010000 */
[----:B------:R-:W-:Y:S05]  /*0f80*/  EXIT ;  /* 0x000000000000794d */ /* 0x000fea0003800000 */
.L_x_4:
[----:B------:R-:W-:-:S00]  /*0f90*/  BRA `(.L_x_4) ;  /* 0xfffffffc00fc7947 */ /* 0x000fc0000383ffff */
[----:B------:R-:W-:-:S00]  /*0fa0*/  NOP ;  /* 0x0000000000007918 */ /* 0x000fc00000000000 */
        /* <DEDUP_REMOVED lines=13> */
.L_x_5:


//--------------------- .nv.shared.reserved.0     --------------------------
	.section	.nv.shared.reserved.0,"aw",@nobits
	.weak		__nv_reservedSMEM_offset_0_alias
	.size		__nv_reservedSMEM_offset_0_alias, 0, 64
	.other		__nv_reservedSMEM_offset_0_alias,@"STO_CUDA_RESERVED_SHARED STV_DEFAULT"
__nv_reservedSMEM_offset_0_alias:
	.zero		0
	.zero		64


//--------------------- .nv.constant0._Z30_cuda_parallel_pixels_countingiPiS_ --------------------------
	.section	.nv.constant0._Z30_cuda_parallel_pixels_countingiPiS_,"a",@progbits
	.sectionflags	@""
	.align	4
.nv.constant0._Z30_cuda_parallel_pixels_countingiPiS_:
	.zero		920


//--------------------- SYMBOLS --------------------------

	.type		.nv.reservedSmem.offset0,@object
	.size		.nv.reservedSmem.offset0,0x4
